//
// Generated by NVIDIA NVVM Compiler
//
// Compiler Build ID: CL-36424714
// Cuda compilation tools, release 13.0, V13.0.88
// Based on NVVM 20.0.0
//

.version 9.0
.target sm_100
.address_size 64

	// .globl	read_clock

.visible .entry read_clock(
	.param .u64 .ptr .align 1 read_clock_param_0,
	.param .u64 read_clock_param_1
)
{
	.reg .pred 	%p<10>;
	.reg .b64 	%rd<65>;

	ld.param.u64 	%rd22, [read_clock_param_0];
	ld.param.u64 	%rd21, [read_clock_param_1];
	cvta.to.global.u64 	%rd1, %rd22;
	setp.eq.s64 	%p1, %rd21, 0;
	@%p1 bra 	$L__BB0_13;
	and.b64  	%rd2, %rd21, 15;
	setp.lt.u64 	%p2, %rd21, 16;
	mov.b64 	%rd61, 0;
	@%p2 bra 	$L__BB0_4;
	and.b64  	%rd61, %rd21, -16;
	add.s64 	%rd58, %rd1, 64;
	mov.u64 	%rd59, %rd61;
$L__BB0_3:
	.pragma "nounroll";
	// begin inline asm
	mov.u64 	%rd24, %clock64;
	// end inline asm
	st.global.u64 	[%rd58+-64], %rd24;
	// begin inline asm
	mov.u64 	%rd25, %clock64;
	// end inline asm
	st.global.u64 	[%rd58+-56], %rd25;
	// begin inline asm
	mov.u64 	%rd26, %clock64;
	// end inline asm
	st.global.u64 	[%rd58+-48], %rd26;
	// begin inline asm
	mov.u64 	%rd27, %clock64;
	// end inline asm
	st.global.u64 	[%rd58+-40], %rd27;
	// begin inline asm
	mov.u64 	%rd28, %clock64;
	// end inline asm
	st.global.u64 	[%rd58+-32], %rd28;
	// begin inline asm
	mov.u64 	%rd29, %clock64;
	// end inline asm
	st.global.u64 	[%rd58+-24], %rd29;
	// begin inline asm
	mov.u64 	%rd30, %clock64;
	// end inline asm
	st.global.u64 	[%rd58+-16], %rd30;
	// begin inline asm
	mov.u64 	%rd31, %clock64;
	// end inline asm
	st.global.u64 	[%rd58+-8], %rd31;
	// begin inline asm
	mov.u64 	%rd32, %clock64;
	// end inline asm
	st.global.u64 	[%rd58], %rd32;
	// begin inline asm
	mov.u64 	%rd33, %clock64;
	// end inline asm
	st.global.u64 	[%rd58+8], %rd33;
	// begin inline asm
	mov.u64 	%rd34, %clock64;
	// end inline asm
	st.global.u64 	[%rd58+16], %rd34;
	// begin inline asm
	mov.u64 	%rd35, %clock64;
	// end inline asm
	st.global.u64 	[%rd58+24], %rd35;
	// begin inline asm
	mov.u64 	%rd36, %clock64;
	// end inline asm
	st.global.u64 	[%rd58+32], %rd36;
	// begin inline asm
	mov.u64 	%rd37, %clock64;
	// end inline asm
	st.global.u64 	[%rd58+40], %rd37;
	// begin inline asm
	mov.u64 	%rd38, %clock64;
	// end inline asm
	st.global.u64 	[%rd58+48], %rd38;
	// begin inline asm
	mov.u64 	%rd39, %clock64;
	// end inline asm
	st.global.u64 	[%rd58+56], %rd39;
	add.s64 	%rd59, %rd59, -16;
	add.s64 	%rd58, %rd58, 128;
	setp.ne.s64 	%p3, %rd59, 0;
	@%p3 bra 	$L__BB0_3;
$L__BB0_4:
	setp.eq.s64 	%p4, %rd2, 0;
	@%p4 bra 	$L__BB0_13;
	and.b64  	%rd10, %rd21, 7;
	setp.lt.u64 	%p5, %rd2, 8;
	@%p5 bra 	$L__BB0_7;
	// begin inline asm
	mov.u64 	%rd40, %clock64;
	// end inline asm
	shl.b64 	%rd48, %rd61, 3;
	add.s64 	%rd49, %rd1, %rd48;
	st.global.u64 	[%rd49], %rd40;
	// begin inline asm
	mov.u64 	%rd41, %clock64;
	// end inline asm
	st.global.u64 	[%rd49+8], %rd41;
	// begin inline asm
	mov.u64 	%rd42, %clock64;
	// end inline asm
	st.global.u64 	[%rd49+16], %rd42;
	// begin inline asm
	mov.u64 	%rd43, %clock64;
	// end inline asm
	st.global.u64 	[%rd49+24], %rd43;
	// begin inline asm
	mov.u64 	%rd44, %clock64;
	// end inline asm
	st.global.u64 	[%rd49+32], %rd44;
	// begin inline asm
	mov.u64 	%rd45, %clock64;
	// end inline asm
	st.global.u64 	[%rd49+40], %rd45;
	// begin inline asm
	mov.u64 	%rd46, %clock64;
	// end inline asm
	st.global.u64 	[%rd49+48], %rd46;
	// begin inline asm
	mov.u64 	%rd47, %clock64;
	// end inline asm
	st.global.u64 	[%rd49+56], %rd47;
	add.s64 	%rd61, %rd61, 8;
$L__BB0_7:
	setp.eq.s64 	%p6, %rd10, 0;
	@%p6 bra 	$L__BB0_13;
	and.b64  	%rd63, %rd21, 3;
	setp.lt.u64 	%p7, %rd10, 4;
	@%p7 bra 	$L__BB0_10;
	// begin inline asm
	mov.u64 	%rd50, %clock64;
	// end inline asm
	shl.b64 	%rd54, %rd61, 3;
	add.s64 	%rd55, %rd1, %rd54;
	st.global.u64 	[%rd55], %rd50;
	// begin inline asm
	mov.u64 	%rd51, %clock64;
	// end inline asm
	st.global.u64 	[%rd55+8], %rd51;
	// begin inline asm
	mov.u64 	%rd52, %clock64;
	// end inline asm
	st.global.u64 	[%rd55+16], %rd52;
	// begin inline asm
	mov.u64 	%rd53, %clock64;
	// end inline asm
	st.global.u64 	[%rd55+24], %rd53;
	add.s64 	%rd61, %rd61, 4;
$L__BB0_10:
	setp.eq.s64 	%p8, %rd63, 0;
	@%p8 bra 	$L__BB0_13;
	shl.b64 	%rd56, %rd61, 3;
	add.s64 	%rd64, %rd1, %rd56;
$L__BB0_12:
	.pragma "nounroll";
	// begin inline asm
	mov.u64 	%rd57, %clock64;
	// end inline asm
	st.global.u64 	[%rd64], %rd57;
	add.s64 	%rd64, %rd64, 8;
	add.s64 	%rd63, %rd63, -1;
	setp.ne.s64 	%p9, %rd63, 0;
	@%p9 bra 	$L__BB0_12;
$L__BB0_13:
	ret;

}


// ===== COMPILED SASS (sm_100) =====

	.target	sm_100

	.elftype	@"ET_EXEC"


//--------------------- .note.nv.tkinfo           --------------------------
	.section	.note.nv.tkinfo,"",@"SHT_NOTE"
	.sectionflags	@"SHF_NOTE_NV_TKINFO"
	.tkinfo
        /*0018*/ 	.word	0x00000002
        /*0030*/ 	.string	""
        /*0030*/ 	.string	"ptxas"
        /*0030*/ 	.string	"Cuda compilation tools, release 13.0, V13.0.88"
        /*0030*/ 	.string	"Build cuda_13.0.r13.0/compiler.36424714_0"
        /*0030*/ 	.string	"-arch sm_100 -m 64 "



//--------------------- .note.nv.cuinfo           --------------------------
	.section	.note.nv.cuinfo,"",@"SHT_NOTE"
	.sectionflags	@"SHF_NOTE_NV_CUINFO"
        /*0018*/ 	.short	0x0002
        /*001a*/ 	.short	0x0064
        /*001c*/ 	.short	0x0082
	.zero		2


//--------------------- .nv.info                  --------------------------
	.section	.nv.info,"",@"SHT_CUDA_INFO"
	.align	4


	//----- nvinfo : EIATTR_REGCOUNT
	.align		4
        /*0000*/ 	.byte	0x04, 0x2f
        /*0002*/ 	.short	(.L_1 - .L_0)
	.align		4
.L_0:
        /*0004*/ 	.word	index@(read_clock)
        /*0008*/ 	.word	0x0000000a


	//----- nvinfo : EIATTR_FRAME_SIZE
	.align		4
.L_1:
        /*000c*/ 	.byte	0x04, 0x11
        /*000e*/ 	.short	(.L_3 - .L_2)
	.align		4
.L_2:
        /*0010*/ 	.word	index@(read_clock)
        /*0014*/ 	.word	0x00000000


	//----- nvinfo : EIATTR_MIN_STACK_SIZE
	.align		4
.L_3:
        /*0018*/ 	.byte	0x04, 0x12
        /*001a*/ 	.short	(.L_5 - .L_4)
	.align		4
.L_4:
        /*001c*/ 	.word	index@(read_clock)
        /*0020*/ 	.word	0x00000000
.L_5:


//--------------------- .nv.compat                --------------------------
	.section	.nv.compat,"",@"SHT_CUDA_COMPAT_INFO"
	.align	4
        /*0000*/ 	.byte	0x02, 0x09, 0x00, 0x00, 0x02, 0x02, 0x01, 0x00, 0x02, 0x05, 0x05, 0x00, 0x03, 0x07, 0x01, 0x01
        /*0010*/ 	.byte	0x02, 0x03, 0x00, 0x00, 0x02, 0x06, 0x01, 0x00, 0x04, 0x0b, 0x08, 0x00, 0x09, 0x00, 0x00, 0x00
        /*0020*/ 	.byte	0x00, 0x00, 0x00, 0x00


//--------------------- .nv.info.read_clock       --------------------------
	.section	.nv.info.read_clock,"",@"SHT_CUDA_INFO"
	.sectionflags	@""
	.align	4


	//----- nvinfo : EIATTR_CUDA_API_VERSION
	.align		4
        /*0000*/ 	.byte	0x04, 0x37
        /*0002*/ 	.short	(.L_7 - .L_6)
.L_6:
        /*0004*/ 	.word	0x00000082


	//----- nvinfo : EIATTR_KPARAM_INFO
	.align		4
.L_7:
        /*0008*/ 	.byte	0x04, 0x17
        /*000a*/ 	.short	(.L_9 - .L_8)
.L_8:
        /*000c*/ 	.word	0x00000000
        /*0010*/ 	.short	0x0001
        /*0012*/ 	.short	0x0008
        /*0014*/ 	.byte	0x00, 0xf0, 0x21, 0x00


	//----- nvinfo : EIATTR_KPARAM_INFO
	.align		4
.L_9:
        /*0018*/ 	.byte	0x04, 0x17
        /*001a*/ 	.short	(.L_11 - .L_10)
.L_10:
        /*001c*/ 	.word	0x00000000
        /*0020*/ 	.short	0x0000
        /*0022*/ 	.short	0x0000
        /*0024*/ 	.byte	0x00, 0xf5, 0x21, 0x00


	//----- nvinfo : EIATTR_SPARSE_MMA_MASK
	.align		4
.L_11:
        /*0028*/ 	.byte	0x03, 0x50
        /*002a*/ 	.short	0x0000


	//----- nvinfo : EIATTR_MAXREG_COUNT
	.align		4
        /*002c*/ 	.byte	0x03, 0x1b
        /*002e*/ 	.short	0x00ff


	//----- nvinfo : EIATTR_MERCURY_ISA_VERSION
	.align		4
        /*0030*/ 	.byte	0x03, 0x5f
        /*0032*/ 	.short	0x0101


	//----- nvinfo : EIATTR_VRC_CTA_INIT_COUNT
	.align		4
        /*0034*/ 	.byte	0x02, 0x4a
	.zero		1
	.zero		1


	//----- nvinfo : EIATTR_EXIT_INSTR_OFFSETS
	.align		4
        /*0038*/ 	.byte	0x04, 0x1c
        /*003a*/ 	.short	(.L_13 - .L_12)


	//   ....[0]....
.L_12:
        /*003c*/ 	.word	0x00000040


	//   ....[1]....
        /*0040*/ 	.word	0x00000400


	//   ....[2]....
        /*0044*/ 	.word	0x000005e0


	//   ....[3]....
        /*0048*/ 	.word	0x00000750


	//   ....[4]....
        /*004c*/ 	.word	0x00000840


	//----- nvinfo : EIATTR_CBANK_PARAM_SIZE
	.align		4
.L_13:
        /*0050*/ 	.byte	0x03, 0x19
        /*0052*/ 	.short	0x0010


	//----- nvinfo : EIATTR_PARAM_CBANK
	.align		4
        /*0054*/ 	.byte	0x04, 0x0a
        /*0056*/ 	.short	(.L_15 - .L_14)
	.align		4
.L_14:
        /*0058*/ 	.word	index@(.nv.constant0.read_clock)
        /*005c*/ 	.short	0x0380
        /*005e*/ 	.short	0x0010


	//----- nvinfo : EIATTR_SW_WAR
	.align		4
.L_15:
        /*0060*/ 	.byte	0x04, 0x36
        /*0062*/ 	.short	(.L_17 - .L_16)
.L_16:
        /*0064*/ 	.word	0x00000008
.L_17:


//--------------------- .nv.callgraph             --------------------------
	.section	.nv.callgraph,"",@"SHT_CUDA_CALLGRAPH"
	.align	4
	.sectionentsize	8
	.align		4
        /*0000*/ 	.word	0x00000000
	.align		4
        /*0004*/ 	.word	0xffffffff
	.align		4
        /*0008*/ 	.word	0x00000000
	.align		4
        /*000c*/ 	.word	0xfffffffe
	.align		4
        /*0010*/ 	.word	0x00000000
	.align		4
        /*0014*/ 	.word	0xfffffffd
	.align		4
        /*0018*/ 	.word	0x00000000
	.align		4
        /*001c*/ 	.word	0xfffffffc


//--------------------- .text.read_clock          --------------------------
	.section	.text.read_clock,"ax",@progbits
	.align	128
        .global         read_clock
        .type           read_clock,@function
        .size           read_clock,(.L_x_6 - read_clock)
        .other          read_clock,@"STO_CUDA_ENTRY STV_DEFAULT"
read_clock:
.text.read_clock:
[----:B------:R-:W-:Y:S01]  /*0000*/  LDC R1, c[0x0][0x37c] ;  /* 0x0000df00ff017b82 */ /* 0x000fe20000000800 */
[----:B------:R-:W0:Y:S02]  /*0010*/  LDCU.64 UR8, c[0x0][0x388] ;  /* 0x00007100ff0877ac */ /* 0x000e240008000a00 */
[----:B0-----:R-:W-:-:S04]  /*0020*/  ISETP.NE.U32.AND P0, PT, RZ, UR8, PT ;  /* 0x00000008ff007c0c */ /* 0x001fc8000bf05070 */
[----:B------:R-:W-:-:S13]  /*0030*/  ISETP.NE.AND.EX P0, PT, RZ, UR9, PT, P0 ;  /* 0x00000009ff007c0c */ /* 0x000fda000bf05300 */
[----:B------:R-:W-:Y:S05]  /*0040*/  @!P0 EXIT ;  /* 0x000000000000894d */ /* 0x000fea0003800000 */
[----:B------:R-:W-:Y:S01]  /*0050*/  UISETP.GE.U32.AND UP0, UPT, UR8, 0x10, UPT ;  /* 0x000000100800788c */ /* 0x000fe2000bf06070 */
[----:B------:R-:W0:Y:S03]  /*0060*/  LDCU.64 UR12, c[0x0][0x358] ;  /* 0x00006b00ff0c77ac */ /* 0x000e260008000a00 */
[----:B------:R-:W-:Y:S02]  /*0070*/  UISETP.GE.U32.AND.EX UP0, UPT, UR9, URZ, UPT, UP0 ;  /* 0x000000ff0900728c */ /* 0x000fe4000bf06100 */
[----:B------:R-:W-:Y:S01]  /*0080*/  ULOP3.LUT UR14, UR8, 0xf, URZ, 0xc0, !UPT ;  /* 0x0000000f080e7892 */ /* 0x000fe2000f8ec0ff */
[----:B------:R-:W-:Y:S01]  /*0090*/  UMOV UR5, URZ ;  /* 0x000000ff00057c82 */ /* 0x000fe20008000000 */
[----:B------:R-:W-:-:S05]  /*00a0*/  UMOV UR6, URZ ;  /* 0x000000ff00067c82 */ /* 0x000fca0008000000 */
[----:B------:R-:W-:Y:S05]  /*00b0*/  BRA.U !UP0, `(.L_x_0) ;  /* 0x0000000108c87547 */ /* 0x000fea000b800000 */
[----:B------:R-:W1:Y:S01]  /*00c0*/  LDCU.64 UR10, c[0x0][0x380] ;  /* 0x00007000ff0a77ac */ /* 0x000e620008000a00 */
[----:B------:R-:W2:Y:S01]  /*00d0*/  LDCU UR6, c[0x0][0x38c] ;  /* 0x00007180ff0677ac */ /* 0x000ea20008000800 */
[----:B------:R-:W-:Y:S02]  /*00e0*/  ULOP3.LUT UR5, UR8, 0xfffffff0, URZ, 0xc0, !UPT ;  /* 0xfffffff008057892 */ /* 0x000fe4000f8ec0ff */
[----:B-1----:R-:W-:-:S04]  /*00f0*/  UIADD3 UR4, UP0, UPT, UR10, 0x40, URZ ;  /* 0x000000400a047890 */ /* 0x002fc8000ff1e0ff */
[----:B------:R-:W-:Y:S02]  /*0100*/  UIADD3.X UR7, UPT, UPT, URZ, UR11, URZ, UP0, !UPT ;  /* 0x0000000bff077290 */ /* 0x000fe400087fe4ff */
[----:B------:R-:W-:Y:S01]  /*0110*/  IMAD.U32 R0, RZ, RZ, UR4 ;  /* 0x00000004ff007e24 */ /* 0x000fe2000f8e00ff */
[----:B------:R-:W-:-:S03]  /*0120*/  UMOV UR4, UR5 ;  /* 0x0000000500047c82 */ /* 0x000fc60008000000 */
[----:B------:R-:W-:Y:S01]  /*0130*/  IMAD.U32 R7, RZ, RZ, UR7 ;  /* 0x00000007ff077e24 */ /* 0x000fe2000f8e00ff */
[----:B--2---:R-:W-:-:S06]  /*0140*/  UMOV UR7, UR6 ;  /* 0x0000000600077c82 */ /* 0x004fcc0008000000 */
.L_x_1:
[----:B------:R-:W-:Y:S02]  /*0150*/  IMAD.MOV.U32 R2, RZ, RZ, R0 ;  /* 0x000000ffff027224 */ /* 0x000fe400078e0000 */
[----:B------:R-:W-:Y:S01]  /*0160*/  IMAD.MOV.U32 R3, RZ, RZ, R7 ;  /* 0x000000ffff037224 */ /* 0x000fe200078e0007 */
[----:B------:R-:W-:-:S05]  /*0170*/  CS2R R4, SR_CLOCKLO ;  /* 0x0000000000047805 */ /* 0x000fca0000015000 */
[----:B0-----:R0:W-:Y:S02]  /*0180*/  STG.E.64 desc[UR12][R2.64+-0x40], R4 ;  /* 0xffffc00402007986 */ /* 0x0011e4000c101b0c */
[----:B0-----:R-:W-:-:S05]  /*0190*/  CS2R R4, SR_CLOCKLO ;  /* 0x0000000000047805 */ /* 0x001fca0000015000 */
[----:B------:R0:W-:Y:S02]  /*01a0*/  STG.E.64 desc[UR12][R2.64+-0x38], R4 ;  /* 0xffffc80402007986 */ /* 0x0001e4000c101b0c */
        /* <DEDUP_REMOVED lines=27> */
[----:B------:R1:W-:Y:S01]  /*0360*/  STG.E.64 desc[UR12][R2.64+0x38], R4 ;  /* 0x0000380402007986 */ /* 0x0003e2000c101b0c */
[----:B------:R-:W-:Y:S01]  /*0370*/  UIADD3 UR4, UP0, UPT, UR4, -0x10, URZ ;  /* 0xfffffff004047890 */ /* 0x000fe2000ff1e0ff */
[----:B------:R-:W-:-:S03]  /*0380*/  IADD3 R0, P0, PT, R2, 0x80, RZ ;  /* 0x0000008002007810 */ /* 0x000fc60007f1e0ff */
[----:B------:R-:W-:Y:S02]  /*0390*/  UIADD3.X UR7, UPT, UPT, UR7, -0x1, URZ, UP0, !UPT ;  /* 0xffffffff07077890 */ /* 0x000fe400087fe4ff */
[----:B------:R-:W-:Y:S01]  /*03a0*/  UISETP.NE.U32.AND UP0, UPT, UR4, URZ, UPT ;  /* 0x000000ff0400728c */ /* 0x000fe2000bf05070 */
[----:B------:R-:W-:-:S03]  /*03b0*/  IMAD.X R7, RZ, RZ, R3, P0 ;  /* 0x000000ffff077224 */ /* 0x000fc600000e0603 */
[----:B------:R-:W-:-:S09]  /*03c0*/  UISETP.NE.AND.EX UP0, UPT, UR7, URZ, UPT, UP0 ;  /* 0x000000ff0700728c */ /* 0x000fd2000bf05300 */
[----:B-1----:R-:W-:Y:S05]  /*03d0*/  BRA.U UP0, `(.L_x_1) ;  /* 0xfffffffd005c7547 */ /* 0x002fea000b83ffff */
.L_x_0:
[----:B------:R-:W-:-:S04]  /*03e0*/  ISETP.NE.U32.AND P0, PT, RZ, UR14, PT ;  /* 0x0000000eff007c0c */ /* 0x000fc8000bf05070 */
[----:B------:R-:W-:-:S13]  /*03f0*/  ISETP.NE.AND.EX P0, PT, RZ, RZ, PT, P0 ;  /* 0x000000ffff00720c */ /* 0x000fda0003f05300 */
[----:B0-----:R-:W-:Y:S05]  /*0400*/  @!P0 EXIT ;  /* 0x000000000000894d */ /* 0x001fea0003800000 */
[----:B------:R-:W-:Y:S02]  /*0410*/  UISETP.GE.U32.AND UP0, UPT, UR14, 0x8, UPT ;  /* 0x000000080e00788c */ /* 0x000fe4000bf06070 */
[----:B------:R-:W-:Y:S02]  /*0420*/  ULOP3.LUT UR9, UR8, 0x7, URZ, 0xc0, !UPT ;  /* 0x0000000708097892 */ /* 0x000fe4000f8ec0ff */
[----:B------:R-:W-:-:S09]  /*0430*/  UISETP.GE.U32.AND.EX UP0, UPT, URZ, URZ, UPT, UP0 ;  /* 0x000000ffff00728c */ /* 0x000fd2000bf06100 */
[----:B------:R-:W-:Y:S05]  /*0440*/  BRA.U !UP0, `(.L_x_2) ;  /* 0x00000001085c7547 */ /* 0x000fea000b800000 */
[----:B------:R-:W-:Y:S01]  /*0450*/  CS2R R4, SR_CLOCKLO ;  /* 0x0000000000047805 */ /* 0x000fe20000015000 */
[----:B------:R-:W0:Y:S02]  /*0460*/  LDCU.64 UR10, c[0x0][0x380] ;  /* 0x00007000ff0a77ac */ /* 0x000e240008000a00 */
[----:B0-----:R-:W-:-:S04]  /*0470*/  ULEA UR4, UP0, UR5, UR10, 0x3 ;  /* 0x0000000a05047291 */ /* 0x001fc8000f8018ff */
[----:B------:R-:W-:Y:S02]  /*0480*/  ULEA.HI.X UR7, UR5, UR11, UR6, 0x3, UP0 ;  /* 0x0000000b05077291 */ /* 0x000fe400080f1c06 */
[----:B------:R-:W-:-:S04]  /*0490*/  IMAD.U32 R2, RZ, RZ, UR4 ;  /* 0x00000004ff027e24 */ /* 0x000fc8000f8e00ff */
[----:B------:R-:W-:-:S05]  /*04a0*/  IMAD.U32 R3, RZ, RZ, UR7 ;  /* 0x00000007ff037e24 */ /* 0x000fca000f8e00ff */
        /* <DEDUP_REMOVED lines=15> */
[----:B------:R-:W-:-:S04]  /*05a0*/  UIADD3 UR5, UP0, UPT, UR5, 0x8, URZ ;  /* 0x0000000805057890 */ /* 0x000fc8000ff1e0ff */
[----:B------:R-:W-:-:S12]  /*05b0*/  UIADD3.X UR6, UPT, UPT, URZ, UR6, URZ, UP0, !UPT ;  /* 0x00000006ff067290 */ /* 0x000fd800087fe4ff */
.L_x_2:
[----:B------:R-:W-:-:S04]  /*05c0*/  ISETP.NE.U32.AND P0, PT, RZ, UR9, PT ;  /* 0x00000009ff007c0c */ /* 0x000fc8000bf05070 */
[----:B------:R-:W-:-:S13]  /*05d0*/  ISETP.NE.AND.EX P0, PT, RZ, RZ, PT, P0 ;  /* 0x000000ffff00720c */ /* 0x000fda0003f05300 */
[----:B------:R-:W-:Y:S05]  /*05e0*/  @!P0 EXIT ;  /* 0x000000000000894d */ /* 0x000fea0003800000 */
[----:B------:R-:W-:Y:S02]  /*05f0*/  UISETP.GE.U32.AND UP0, UPT, UR9, 0x4, UPT ;  /* 0x000000040900788c */ /* 0x000fe4000bf06070 */
[----:B------:R-:W-:Y:S02]  /*0600*/  ULOP3.LUT UR8, UR8, 0x3, URZ, 0xc0, !UPT ;  /* 0x0000000308087892 */ /* 0x000fe4000f8ec0ff */
[----:B------:R-:W-:Y:S01]  /*0610*/  UISETP.GE.U32.AND.EX UP0, UPT, URZ, URZ, UPT, UP0 ;  /* 0x000000ffff00728c */ /* 0x000fe2000bf06100 */
[----:B------:R-:W-:-:S08]  /*0620*/  UMOV UR4, URZ ;  /* 0x000000ff00047c82 */ /* 0x000fd00008000000 */
[----:B------:R-:W-:Y:S05]  /*0630*/  BRA.U !UP0, `(.L_x_3) ;  /* 0x00000001083c7547 */ /* 0x000fea000b800000 */
[----:B0-----:R-:W-:Y:S01]  /*0640*/  CS2R R2, SR_CLOCKLO ;  /* 0x0000000000027805 */ /* 0x001fe20000015000 */
        /* <DEDUP_REMOVED lines=14> */
.L_x_3:
[----:B------:R-:W-:-:S04]  /*0730*/  ISETP.NE.U32.AND P0, PT, RZ, UR8, PT ;  /* 0x00000008ff007c0c */ /* 0x000fc8000bf05070 */
[----:B------:R-:W-:-:S13]  /*0740*/  ISETP.NE.AND.EX P0, PT, RZ, UR4, PT, P0 ;  /* 0x00000004ff007c0c */ /* 0x000fda000bf05300 */
[----:B------:R-:W-:Y:S05]  /*0750*/  @!P0 EXIT ;  /* 0x000000000000894d */ /* 0x000fea0003800000 */
[----:B------:R-:W2:Y:S02]  /*0760*/  LDCU.64 UR10, c[0x0][0x380] ;  /* 0x00007000ff0a77ac */ /* 0x000ea40008000a00 */
[----:B--2---:R-:W-:-:S04]  /*0770*/  ULEA UR7, UP0, UR5, UR10, 0x3 ;  /* 0x0000000a05077291 */ /* 0x004fc8000f8018ff */
[----:B------:R-:W-:-:S12]  /*0780*/  ULEA.HI.X UR5, UR5, UR11, UR6, 0x3, UP0 ;  /* 0x0000000b05057291 */ /* 0x000fd800080f1c06 */
.L_x_4:
[----:B01----:R-:W-:Y:S01]  /*0790*/  CS2R R2, SR_CLOCKLO ;  /* 0x0000000000027805 */ /* 0x003fe20000015000 */
[----:B------:R-:W-:Y:S01]  /*07a0*/  IMAD.U32 R4, RZ, RZ, UR7 ;  /* 0x00000007ff047e24 */ /* 0x000fe2000f8e00ff */
[----:B------:R-:W-:Y:S01]  /*07b0*/  UIADD3 UR8, UP0, UPT, UR8, -0x1, URZ ;  /* 0xffffffff08087890 */ /* 0x000fe2000ff1e0ff */
[----:B------:R-:W-:Y:S01]  /*07c0*/  IMAD.U32 R5, RZ, RZ, UR5 ;  /* 0x00000005ff057e24 */ /* 0x000fe2000f8e00ff */
[----:B------:R-:W-:Y:S02]  /*07d0*/  UIADD3 UR7, UP1, UPT, UR7, 0x8, URZ ;  /* 0x0000000807077890 */ /* 0x000fe4000ff3e0ff */
[----:B------:R-:W-:Y:S02]  /*07e0*/  UIADD3.X UR4, UPT, UPT, UR4, -0x1, URZ, UP0, !UPT ;  /* 0xffffffff04047890 */ /* 0x000fe400087fe4ff */
[----:B------:R2:W-:Y:S01]  /*07f0*/  STG.E.64 desc[UR12][R4.64], R2 ;  /* 0x0000000204007986 */ /* 0x0005e2000c101b0c */
[----:B------:R-:W-:Y:S02]  /*0800*/  UISETP.NE.U32.AND UP0, UPT, UR8, URZ, UPT ;  /* 0x000000ff0800728c */ /* 0x000fe4000bf05070 */
[----:B------:R-:W-:-:S02]  /*0810*/  UIADD3.X UR5, UPT, UPT, URZ, UR5, URZ, UP1, !UPT ;  /* 0x00000005ff057290 */ /* 0x000fc40008ffe4ff */
[----:B------:R-:W-:-:S09]  /*0820*/  UISETP.NE.AND.EX UP0, UPT, UR4, URZ, UPT, UP0 ;  /* 0x000000ff0400728c */ /* 0x000fd2000bf05300 */
[----:B--2---:R-:W-:Y:S05]  /*0830*/  BRA.U UP0, `(.L_x_4) ;  /* 0xfffffffd00d47547 */ /* 0x004fea000b83ffff */
[----:B------:R-:W-:Y:S05]  /*0840*/  EXIT ;  /* 0x000000000000794d */ /* 0x000fea0003800000 */
.L_x_5:
[----:B------:R-:W-:-:S00]  /*0850*/  BRA `(.L_x_5) ;  /* 0xfffffffc00fc7947 */ /* 0x000fc0000383ffff */
[----:B------:R-:W-:-:S00]  /*0860*/  NOP ;  /* 0x0000000000007918 */ /* 0x000fc00000000000 */
        /* <DEDUP_REMOVED lines=9> */
.L_x_6:


//--------------------- .nv.shared.reserved.0     --------------------------
	.section	.nv.shared.reserved.0,"aw",@nobits
	.weak		__nv_reservedSMEM_offset_0_alias
	.size		__nv_reservedSMEM_offset_0_alias, 0, 64
	.other		__nv_reservedSMEM_offset_0_alias,@"STO_CUDA_RESERVED_SHARED STV_DEFAULT"
__nv_reservedSMEM_offset_0_alias:
	.zero		0
	.zero		64


//--------------------- .nv.constant0.read_clock  --------------------------
	.section	.nv.constant0.read_clock,"a",@progbits
	.sectionflags	@""
	.align	4
.nv.constant0.read_clock:
	.zero		912


//--------------------- SYMBOLS --------------------------

	.type		.nv.reservedSmem.offset0,@object
	.size		.nv.reservedSmem.offset0,0x4
